//
// Generated by NVIDIA NVVM Compiler
//
// Compiler Build ID: CL-36424714
// Cuda compilation tools, release 13.0, V13.0.88
// Based on NVVM 20.0.0
//

.version 9.0
.target sm_100
.address_size 64

	// .globl	default_function_kernel
// _ZZ23default_function_kernelE15pad_temp_shared has been demoted
// _ZZ23default_function_kernelE13kernel_shared has been demoted

.visible .entry default_function_kernel(
	.param .u64 .ptr .align 1 default_function_kernel_param_0,
	.param .u64 .ptr .align 1 default_function_kernel_param_1,
	.param .u64 .ptr .align 1 default_function_kernel_param_2
)
.maxntid 5
{
	.reg .pred 	%p<5>;
	.reg .b16 	%rs<15>;
	.reg .b32 	%r<23>;
	.reg .b32 	%f<156>;
	.reg .b64 	%rd<23>;
	// demoted variable
	.shared .align 4 .b8 _ZZ23default_function_kernelE15pad_temp_shared[216];
	// demoted variable
	.shared .align 4 .b8 _ZZ23default_function_kernelE13kernel_shared[180];
	ld.param.u64 	%rd2, [default_function_kernel_param_0];
	ld.param.u64 	%rd4, [default_function_kernel_param_1];
	ld.param.u64 	%rd3, [default_function_kernel_param_2];
	cvta.to.global.u64 	%rd5, %rd4;
	mov.u32 	%r1, %tid.x;
	mul.wide.u32 	%rd6, %r1, 4;
	add.s64 	%rd1, %rd5, %rd6;
	ld.global.nc.f32 	%f1, [%rd1];
	shl.b32 	%r3, %r1, 2;
	mov.u32 	%r4, _ZZ23default_function_kernelE15pad_temp_shared;
	add.s32 	%r2, %r4, %r3;
	st.shared.f32 	[%r2], %f1;
	setp.gt.u32 	%p1, %r1, 3;
	selp.b64 	%rd7, 4, 0, %p1;
	add.s64 	%rd8, %rd1, %rd7;
	ld.global.nc.f32 	%f2, [%rd8+20];
	st.shared.f32 	[%r2+20], %f2;
	ld.global.nc.f32 	%f3, [%rd1+44];
	st.shared.f32 	[%r2+40], %f3;
	cvt.u16.u32 	%rs1, %r1;
	mad.lo.s16 	%rs2, %rs1, 29, 435;
	shr.u16 	%rs3, %rs2, 8;
	mul.lo.s16 	%rs4, %rs3, 10;
	cvt.u32.u16 	%r5, %rs4;
	setp.lt.u32 	%p2, %r1, 3;
	selp.b32 	%r6, 6, -3, %p2;
	add.s32 	%r7, %r6, %r1;
	add.s32 	%r8, %r7, %r5;
	mul.wide.u32 	%rd9, %r8, 4;
	add.s64 	%rd10, %rd5, %rd9;
	ld.global.nc.f32 	%f4, [%rd10];
	st.shared.f32 	[%r2+60], %f4;
	ld.global.nc.f32 	%f5, [%rd1+88];
	st.shared.f32 	[%r2+80], %f5;
	mul.lo.s16 	%rs5, %rs1, 57;
	add.s16 	%rs6, %rs5, 1425;
	shr.u16 	%rs7, %rs6, 9;
	mul.lo.s16 	%rs8, %rs7, 10;
	cvt.u32.u16 	%r9, %rs8;
	setp.lt.u32 	%p3, %r1, 2;
	selp.b32 	%r10, 7, -2, %p3;
	add.s32 	%r11, %r10, %r1;
	add.s32 	%r12, %r11, %r9;
	mul.wide.u32 	%rd11, %r12, 4;
	add.s64 	%rd12, %rd5, %rd11;
	ld.global.nc.f32 	%f6, [%rd12];
	st.shared.f32 	[%r2+100], %f6;
	ld.global.nc.f32 	%f7, [%rd1+132];
	st.shared.f32 	[%r2+120], %f7;
	add.s16 	%rs9, %rs5, 1995;
	shr.u16 	%rs10, %rs9, 9;
	mul.lo.s16 	%rs11, %rs10, 10;
	cvt.u32.u16 	%r13, %rs11;
	add.s32 	%r14, %r1, -1;
	setp.eq.s32 	%p4, %r1, 0;
	selp.b32 	%r15, 8, %r14, %p4;
	add.s32 	%r16, %r15, %r13;
	mul.wide.u32 	%rd13, %r16, 4;
	add.s64 	%rd14, %rd5, %rd13;
	ld.global.nc.f32 	%f8, [%rd14];
	st.shared.f32 	[%r2+140], %f8;
	ld.global.nc.f32 	%f9, [%rd1+176];
	st.shared.f32 	[%r2+160], %f9;
	ld.global.nc.f32 	%f10, [%rd1+200];
	st.shared.f32 	[%r2+180], %f10;
	@%p1 bra 	$L__BB0_2;
	mad.lo.s16 	%rs12, %rs1, 57, 2850;
	shr.u16 	%rs13, %rs12, 9;
	mul.lo.s16 	%rs14, %rs13, 10;
	cvt.u32.u16 	%r17, %rs14;
	mul.wide.u32 	%rd15, %r17, 4;
	add.s64 	%rd16, %rd1, %rd15;
	ld.global.nc.f32 	%f11, [%rd16+20];
	st.shared.f32 	[%r2+200], %f11;
$L__BB0_2:
	cvta.to.global.u64 	%rd17, %rd3;
	cvta.to.global.u64 	%rd18, %rd2;
	add.s64 	%rd20, %rd17, %rd6;
	ld.global.nc.f32 	%f12, [%rd20];
	mov.u32 	%r19, _ZZ23default_function_kernelE13kernel_shared;
	add.s32 	%r20, %r19, %r3;
	st.shared.f32 	[%r20], %f12;
	ld.global.nc.f32 	%f13, [%rd20+20];
	st.shared.f32 	[%r20+20], %f13;
	ld.global.nc.f32 	%f14, [%rd20+40];
	st.shared.f32 	[%r20+40], %f14;
	ld.global.nc.f32 	%f15, [%rd20+60];
	st.shared.f32 	[%r20+60], %f15;
	ld.global.nc.f32 	%f16, [%rd20+80];
	st.shared.f32 	[%r20+80], %f16;
	ld.global.nc.f32 	%f17, [%rd20+100];
	st.shared.f32 	[%r20+100], %f17;
	ld.global.nc.f32 	%f18, [%rd20+120];
	st.shared.f32 	[%r20+120], %f18;
	ld.global.nc.f32 	%f19, [%rd20+140];
	st.shared.f32 	[%r20+140], %f19;
	ld.global.nc.f32 	%f20, [%rd20+160];
	st.shared.f32 	[%r20+160], %f20;
	bar.sync 	0;
	ld.shared.f32 	%f21, [_ZZ23default_function_kernelE15pad_temp_shared];
	shl.b32 	%r21, %r1, 5;
	add.s32 	%r22, %r20, %r21;
	ld.shared.f32 	%f22, [%r22];
	fma.rn.f32 	%f23, %f21, %f22, 0f00000000;
	ld.shared.f32 	%f24, [_ZZ23default_function_kernelE15pad_temp_shared+16];
	fma.rn.f32 	%f25, %f24, %f22, 0f00000000;
	ld.shared.f32 	%f26, [_ZZ23default_function_kernelE15pad_temp_shared+8];
	fma.rn.f32 	%f27, %f26, %f22, 0f00000000;
	ld.shared.f32 	%f28, [_ZZ23default_function_kernelE15pad_temp_shared+24];
	fma.rn.f32 	%f29, %f28, %f22, 0f00000000;
	ld.shared.f32 	%f30, [_ZZ23default_function_kernelE15pad_temp_shared+108];
	fma.rn.f32 	%f31, %f30, %f22, 0f00000000;
	ld.shared.f32 	%f32, [_ZZ23default_function_kernelE15pad_temp_shared+124];
	fma.rn.f32 	%f33, %f32, %f22, 0f00000000;
	ld.shared.f32 	%f34, [_ZZ23default_function_kernelE15pad_temp_shared+116];
	fma.rn.f32 	%f35, %f34, %f22, 0f00000000;
	ld.shared.f32 	%f36, [_ZZ23default_function_kernelE15pad_temp_shared+132];
	fma.rn.f32 	%f37, %f36, %f22, 0f00000000;
	ld.shared.f32 	%f38, [_ZZ23default_function_kernelE15pad_temp_shared+4];
	ld.shared.f32 	%f39, [%r22+4];
	fma.rn.f32 	%f40, %f38, %f39, %f23;
	ld.shared.f32 	%f41, [_ZZ23default_function_kernelE15pad_temp_shared+20];
	fma.rn.f32 	%f42, %f41, %f39, %f25;
	ld.shared.f32 	%f43, [_ZZ23default_function_kernelE15pad_temp_shared+12];
	fma.rn.f32 	%f44, %f43, %f39, %f27;
	ld.shared.f32 	%f45, [_ZZ23default_function_kernelE15pad_temp_shared+28];
	fma.rn.f32 	%f46, %f45, %f39, %f29;
	ld.shared.f32 	%f47, [_ZZ23default_function_kernelE15pad_temp_shared+112];
	fma.rn.f32 	%f48, %f47, %f39, %f31;
	ld.shared.f32 	%f49, [_ZZ23default_function_kernelE15pad_temp_shared+128];
	fma.rn.f32 	%f50, %f49, %f39, %f33;
	ld.shared.f32 	%f51, [_ZZ23default_function_kernelE15pad_temp_shared+120];
	fma.rn.f32 	%f52, %f51, %f39, %f35;
	ld.shared.f32 	%f53, [_ZZ23default_function_kernelE15pad_temp_shared+136];
	fma.rn.f32 	%f54, %f53, %f39, %f37;
	ld.shared.f32 	%f55, [%r22+8];
	fma.rn.f32 	%f56, %f26, %f55, %f40;
	fma.rn.f32 	%f57, %f28, %f55, %f42;
	fma.rn.f32 	%f58, %f24, %f55, %f44;
	ld.shared.f32 	%f59, [_ZZ23default_function_kernelE15pad_temp_shared+32];
	fma.rn.f32 	%f60, %f59, %f55, %f46;
	fma.rn.f32 	%f61, %f34, %f55, %f48;
	fma.rn.f32 	%f62, %f36, %f55, %f50;
	fma.rn.f32 	%f63, %f32, %f55, %f52;
	ld.shared.f32 	%f64, [_ZZ23default_function_kernelE15pad_temp_shared+140];
	fma.rn.f32 	%f65, %f64, %f55, %f54;
	ld.shared.f32 	%f66, [_ZZ23default_function_kernelE15pad_temp_shared+36];
	ld.shared.f32 	%f67, [%r22+12];
	fma.rn.f32 	%f68, %f66, %f67, %f56;
	ld.shared.f32 	%f69, [_ZZ23default_function_kernelE15pad_temp_shared+52];
	fma.rn.f32 	%f70, %f69, %f67, %f57;
	ld.shared.f32 	%f71, [_ZZ23default_function_kernelE15pad_temp_shared+44];
	fma.rn.f32 	%f72, %f71, %f67, %f58;
	ld.shared.f32 	%f73, [_ZZ23default_function_kernelE15pad_temp_shared+60];
	fma.rn.f32 	%f74, %f73, %f67, %f60;
	ld.shared.f32 	%f75, [_ZZ23default_function_kernelE15pad_temp_shared+144];
	fma.rn.f32 	%f76, %f75, %f67, %f61;
	ld.shared.f32 	%f77, [_ZZ23default_function_kernelE15pad_temp_shared+160];
	fma.rn.f32 	%f78, %f77, %f67, %f62;
	ld.shared.f32 	%f79, [_ZZ23default_function_kernelE15pad_temp_shared+152];
	fma.rn.f32 	%f80, %f79, %f67, %f63;
	ld.shared.f32 	%f81, [_ZZ23default_function_kernelE15pad_temp_shared+168];
	fma.rn.f32 	%f82, %f81, %f67, %f65;
	ld.shared.f32 	%f83, [_ZZ23default_function_kernelE15pad_temp_shared+40];
	ld.shared.f32 	%f84, [%r22+16];
	fma.rn.f32 	%f85, %f83, %f84, %f68;
	ld.shared.f32 	%f86, [_ZZ23default_function_kernelE15pad_temp_shared+56];
	fma.rn.f32 	%f87, %f86, %f84, %f70;
	ld.shared.f32 	%f88, [_ZZ23default_function_kernelE15pad_temp_shared+48];
	fma.rn.f32 	%f89, %f88, %f84, %f72;
	ld.shared.f32 	%f90, [_ZZ23default_function_kernelE15pad_temp_shared+64];
	fma.rn.f32 	%f91, %f90, %f84, %f74;
	ld.shared.f32 	%f92, [_ZZ23default_function_kernelE15pad_temp_shared+148];
	fma.rn.f32 	%f93, %f92, %f84, %f76;
	ld.shared.f32 	%f94, [_ZZ23default_function_kernelE15pad_temp_shared+164];
	fma.rn.f32 	%f95, %f94, %f84, %f78;
	ld.shared.f32 	%f96, [_ZZ23default_function_kernelE15pad_temp_shared+156];
	fma.rn.f32 	%f97, %f96, %f84, %f80;
	ld.shared.f32 	%f98, [_ZZ23default_function_kernelE15pad_temp_shared+172];
	fma.rn.f32 	%f99, %f98, %f84, %f82;
	ld.shared.f32 	%f100, [%r22+20];
	fma.rn.f32 	%f101, %f71, %f100, %f85;
	fma.rn.f32 	%f102, %f73, %f100, %f87;
	fma.rn.f32 	%f103, %f69, %f100, %f89;
	ld.shared.f32 	%f104, [_ZZ23default_function_kernelE15pad_temp_shared+68];
	fma.rn.f32 	%f105, %f104, %f100, %f91;
	fma.rn.f32 	%f106, %f79, %f100, %f93;
	fma.rn.f32 	%f107, %f81, %f100, %f95;
	fma.rn.f32 	%f108, %f77, %f100, %f97;
	ld.shared.f32 	%f109, [_ZZ23default_function_kernelE15pad_temp_shared+176];
	fma.rn.f32 	%f110, %f109, %f100, %f99;
	ld.shared.f32 	%f111, [_ZZ23default_function_kernelE15pad_temp_shared+72];
	ld.shared.f32 	%f112, [%r22+24];
	fma.rn.f32 	%f113, %f111, %f112, %f101;
	ld.shared.f32 	%f114, [_ZZ23default_function_kernelE15pad_temp_shared+88];
	fma.rn.f32 	%f115, %f114, %f112, %f102;
	ld.shared.f32 	%f116, [_ZZ23default_function_kernelE15pad_temp_shared+80];
	fma.rn.f32 	%f117, %f116, %f112, %f103;
	ld.shared.f32 	%f118, [_ZZ23default_function_kernelE15pad_temp_shared+96];
	fma.rn.f32 	%f119, %f118, %f112, %f105;
	ld.shared.f32 	%f120, [_ZZ23default_function_kernelE15pad_temp_shared+180];
	fma.rn.f32 	%f121, %f120, %f112, %f106;
	ld.shared.f32 	%f122, [_ZZ23default_function_kernelE15pad_temp_shared+196];
	fma.rn.f32 	%f123, %f122, %f112, %f107;
	ld.shared.f32 	%f124, [_ZZ23default_function_kernelE15pad_temp_shared+188];
	fma.rn.f32 	%f125, %f124, %f112, %f108;
	ld.shared.f32 	%f126, [_ZZ23default_function_kernelE15pad_temp_shared+204];
	fma.rn.f32 	%f127, %f126, %f112, %f110;
	ld.shared.f32 	%f128, [_ZZ23default_function_kernelE15pad_temp_shared+76];
	ld.shared.f32 	%f129, [%r22+28];
	fma.rn.f32 	%f130, %f128, %f129, %f113;
	ld.shared.f32 	%f131, [_ZZ23default_function_kernelE15pad_temp_shared+92];
	fma.rn.f32 	%f132, %f131, %f129, %f115;
	ld.shared.f32 	%f133, [_ZZ23default_function_kernelE15pad_temp_shared+84];
	fma.rn.f32 	%f134, %f133, %f129, %f117;
	ld.shared.f32 	%f135, [_ZZ23default_function_kernelE15pad_temp_shared+100];
	fma.rn.f32 	%f136, %f135, %f129, %f119;
	ld.shared.f32 	%f137, [_ZZ23default_function_kernelE15pad_temp_shared+184];
	fma.rn.f32 	%f138, %f137, %f129, %f121;
	ld.shared.f32 	%f139, [_ZZ23default_function_kernelE15pad_temp_shared+200];
	fma.rn.f32 	%f140, %f139, %f129, %f123;
	ld.shared.f32 	%f141, [_ZZ23default_function_kernelE15pad_temp_shared+192];
	fma.rn.f32 	%f142, %f141, %f129, %f125;
	ld.shared.f32 	%f143, [_ZZ23default_function_kernelE15pad_temp_shared+208];
	fma.rn.f32 	%f144, %f143, %f129, %f127;
	ld.shared.f32 	%f145, [%r22+32];
	fma.rn.f32 	%f146, %f116, %f145, %f130;
	fma.rn.f32 	%f147, %f118, %f145, %f132;
	fma.rn.f32 	%f148, %f114, %f145, %f134;
	ld.shared.f32 	%f149, [_ZZ23default_function_kernelE15pad_temp_shared+104];
	fma.rn.f32 	%f150, %f149, %f145, %f136;
	fma.rn.f32 	%f151, %f124, %f145, %f138;
	fma.rn.f32 	%f152, %f126, %f145, %f140;
	fma.rn.f32 	%f153, %f122, %f145, %f142;
	ld.shared.f32 	%f154, [_ZZ23default_function_kernelE15pad_temp_shared+212];
	fma.rn.f32 	%f155, %f154, %f145, %f144;
	mul.wide.u32 	%rd21, %r3, 4;
	add.s64 	%rd22, %rd18, %rd21;
	st.global.f32 	[%rd22], %f146;
	st.global.f32 	[%rd22+8], %f147;
	st.global.f32 	[%rd22+4], %f148;
	st.global.f32 	[%rd22+12], %f150;
	st.global.f32 	[%rd22+80], %f151;
	st.global.f32 	[%rd22+88], %f152;
	st.global.f32 	[%rd22+84], %f153;
	st.global.f32 	[%rd22+92], %f155;
	ret;

}


// ===== COMPILED SASS (sm_100) =====

	.target	sm_100

	.elftype	@"ET_EXEC"


//--------------------- .note.nv.tkinfo           --------------------------
	.section	.note.nv.tkinfo,"",@"SHT_NOTE"
	.sectionflags	@"SHF_NOTE_NV_TKINFO"
	.tkinfo
        /*0018*/ 	.word	0x00000002
        /*0030*/ 	.string	""
        /*0030*/ 	.string	"ptxas"
        /*0030*/ 	.string	"Cuda compilation tools, release 13.0, V13.0.88"
        /*0030*/ 	.string	"Build cuda_13.0.r13.0/compiler.36424714_0"
        /*0030*/ 	.string	"-arch sm_100 -m 64 "



//--------------------- .note.nv.cuinfo           --------------------------
	.section	.note.nv.cuinfo,"",@"SHT_NOTE"
	.sectionflags	@"SHF_NOTE_NV_CUINFO"
        /*0018*/ 	.short	0x0002
        /*001a*/ 	.short	0x0064
        /*001c*/ 	.short	0x0082
	.zero		2


//--------------------- .nv.info                  --------------------------
	.section	.nv.info,"",@"SHT_CUDA_INFO"
	.align	4


	//----- nvinfo : EIATTR_REGCOUNT
	.align		4
        /*0000*/ 	.byte	0x04, 0x2f
        /*0002*/ 	.short	(.L_1 - .L_0)
	.align		4
.L_0:
        /*0004*/ 	.word	index@(default_function_kernel)
        /*0008*/ 	.word	0x00000038


	//----- nvinfo : EIATTR_FRAME_SIZE
	.align		4
.L_1:
        /*000c*/ 	.byte	0x04, 0x11
        /*000e*/ 	.short	(.L_3 - .L_2)
	.align		4
.L_2:
        /*0010*/ 	.word	index@(default_function_kernel)
        /*0014*/ 	.word	0x00000000


	//----- nvinfo : EIATTR_MIN_STACK_SIZE
	.align		4
.L_3:
        /*0018*/ 	.byte	0x04, 0x12
        /*001a*/ 	.short	(.L_5 - .L_4)
	.align		4
.L_4:
        /*001c*/ 	.word	index@(default_function_kernel)
        /*0020*/ 	.word	0x00000000
.L_5:


//--------------------- .nv.compat                --------------------------
	.section	.nv.compat,"",@"SHT_CUDA_COMPAT_INFO"
	.align	4
        /*0000*/ 	.byte	0x02, 0x09, 0x00, 0x00, 0x02, 0x02, 0x01, 0x00, 0x02, 0x05, 0x05, 0x00, 0x03, 0x07, 0x01, 0x01
        /*0010*/ 	.byte	0x02, 0x03, 0x00, 0x00, 0x02, 0x06, 0x01, 0x00, 0x04, 0x0b, 0x08, 0x00, 0x09, 0x00, 0x00, 0x00
        /*0020*/ 	.byte	0x00, 0x00, 0x00, 0x00


//--------------------- .nv.info.default_function_kernel --------------------------
	.section	.nv.info.default_function_kernel,"",@"SHT_CUDA_INFO"
	.sectionflags	@""
	.align	4


	//----- nvinfo : EIATTR_CUDA_API_VERSION
	.align		4
        /*0000*/ 	.byte	0x04, 0x37
        /*0002*/ 	.short	(.L_7 - .L_6)
.L_6:
        /*0004*/ 	.word	0x00000082


	//----- nvinfo : EIATTR_KPARAM_INFO
	.align		4
.L_7:
        /*0008*/ 	.byte	0x04, 0x17
        /*000a*/ 	.short	(.L_9 - .L_8)
.L_8:
        /*000c*/ 	.word	0x00000000
        /*0010*/ 	.short	0x0002
        /*0012*/ 	.short	0x0010
        /*0014*/ 	.byte	0x00, 0xf5, 0x21, 0x00


	//----- nvinfo : EIATTR_KPARAM_INFO
	.align		4
.L_9:
        /*0018*/ 	.byte	0x04, 0x17
        /*001a*/ 	.short	(.L_11 - .L_10)
.L_10:
        /*001c*/ 	.word	0x00000000
        /*0020*/ 	.short	0x0001
        /*0022*/ 	.short	0x0008
        /*0024*/ 	.byte	0x00, 0xf5, 0x21, 0x00


	//----- nvinfo : EIATTR_KPARAM_INFO
	.align		4
.L_11:
        /*0028*/ 	.byte	0x04, 0x17
        /*002a*/ 	.short	(.L_13 - .L_12)
.L_12:
        /*002c*/ 	.word	0x00000000
        /*0030*/ 	.short	0x0000
        /*0032*/ 	.short	0x0000
        /*0034*/ 	.byte	0x00, 0xf5, 0x21, 0x00


	//----- nvinfo : EIATTR_SPARSE_MMA_MASK
	.align		4
.L_13:
        /*0038*/ 	.byte	0x03, 0x50
        /*003a*/ 	.short	0x0000


	//----- nvinfo : EIATTR_MAXREG_COUNT
	.align		4
        /*003c*/ 	.byte	0x03, 0x1b
        /*003e*/ 	.short	0x00ff


	//----- nvinfo : EIATTR_NUM_BARRIERS
	.align		4
        /*0040*/ 	.byte	0x02, 0x4c
        /*0042*/ 	.byte	0x01
	.zero		1


	//----- nvinfo : EIATTR_MERCURY_ISA_VERSION
	.align		4
        /*0044*/ 	.byte	0x03, 0x5f
        /*0046*/ 	.short	0x0101


	//----- nvinfo : EIATTR_VRC_CTA_INIT_COUNT
	.align		4
        /*0048*/ 	.byte	0x02, 0x4a
	.zero		1
	.zero		1


	//----- nvinfo : EIATTR_EXIT_INSTR_OFFSETS
	.align		4
        /*004c*/ 	.byte	0x04, 0x1c
        /*004e*/ 	.short	(.L_15 - .L_14)


	//   ....[0]....
.L_14:
        /*0050*/ 	.word	0x00000d10


	//----- nvinfo : EIATTR_MAX_THREADS
	.align		4
.L_15:
        /*0054*/ 	.byte	0x04, 0x05
        /*0056*/ 	.short	(.L_17 - .L_16)
.L_16:
        /*0058*/ 	.word	0x00000005
        /*005c*/ 	.word	0x00000001
        /*0060*/ 	.word	0x00000001


	//----- nvinfo : EIATTR_CBANK_PARAM_SIZE
	.align		4
.L_17:
        /*0064*/ 	.byte	0x03, 0x19
        /*0066*/ 	.short	0x0018


	//----- nvinfo : EIATTR_PARAM_CBANK
	.align		4
        /*0068*/ 	.byte	0x04, 0x0a
        /*006a*/ 	.short	(.L_19 - .L_18)
	.align		4
.L_18:
        /*006c*/ 	.word	index@(.nv.constant0.default_function_kernel)
        /*0070*/ 	.short	0x0380
        /*0072*/ 	.short	0x0018


	//----- nvinfo : EIATTR_SW_WAR
	.align		4
.L_19:
        /*0074*/ 	.byte	0x04, 0x36
        /*0076*/ 	.short	(.L_21 - .L_20)
.L_20:
        /*0078*/ 	.word	0x00000008
.L_21:


//--------------------- .nv.callgraph             --------------------------
	.section	.nv.callgraph,"",@"SHT_CUDA_CALLGRAPH"
	.align	4
	.sectionentsize	8
	.align		4
        /*0000*/ 	.word	0x00000000
	.align		4
        /*0004*/ 	.word	0xffffffff
	.align		4
        /*0008*/ 	.word	0x00000000
	.align		4
        /*000c*/ 	.word	0xfffffffe
	.align		4
        /*0010*/ 	.word	0x00000000
	.align		4
        /*0014*/ 	.word	0xfffffffd
	.align		4
        /*0018*/ 	.word	0x00000000
	.align		4
        /*001c*/ 	.word	0xfffffffc


//--------------------- .text.default_function_kernel --------------------------
	.section	.text.default_function_kernel,"ax",@progbits
	.align	128
        .global         default_function_kernel
        .type           default_function_kernel,@function
        .size           default_function_kernel,(.L_x_1 - default_function_kernel)
        .other          default_function_kernel,@"STO_CUDA_ENTRY STV_DEFAULT"
default_function_kernel:
.text.default_function_kernel:
[----:B------:R-:W-:Y:S01]  /*0000*/  LDC R1, c[0x0][0x37c] ;  /* 0x0000df00ff017b82 */ /* 0x000fe20000000800 */
[----:B------:R-:W0:Y:S01]  /*0010*/  S2R R0, SR_TID.X ;  /* 0x0000000000007919 */ /* 0x000e220000002100 */
[----:B------:R-:W-:-:S06]  /*0020*/  HFMA2 R3, -RZ, RZ, 0, 1.728534698486328125e-06 ;  /* 0x0000001dff037431 */ /* 0x000fcc00000001ff */
[----:B------:R-:W1:Y:S01]  /*0030*/  LDC.64 R4, c[0x0][0x388] ;  /* 0x0000e200ff047b82 */ /* 0x000e620000000a00 */
[----:B------:R-:W2:Y:S01]  /*0040*/  LDCU.64 UR8, c[0x0][0x358] ;  /* 0x00006b00ff0877ac */ /* 0x000ea20008000a00 */
[C---:B0-----:R-:W-:Y:S02]  /*0050*/  PRMT R8, R0.reuse, 0x9910, RZ ;  /* 0x0000991000087816 */ /* 0x041fe400000000ff */
[C---:B------:R-:W-:Y:S02]  /*0060*/  ISETP.GE.U32.AND P1, PT, R0.reuse, 0x3, PT ;  /* 0x000000030000780c */ /* 0x040fe40003f26070 */
[----:B------:R-:W-:Y:S01]  /*0070*/  ISETP.GT.U32.AND P0, PT, R0, 0x3, PT ;  /* 0x000000030000780c */ /* 0x000fe20003f04070 */
[----:B------:R-:W-:Y:S01]  /*0080*/  IMAD R2, R8, R3, 0x1b3 ;  /* 0x000001b308027424 */ /* 0x000fe200078e0203 */
[----:B------:R-:W-:Y:S01]  /*0090*/  IADD3 R9, PT, PT, R0, 0x6, RZ ;  /* 0x0000000600097810 */ /* 0x000fe20007ffe0ff */
[----:B------:R-:W-:Y:S01]  /*00a0*/  IMAD R3, R8, 0x39, RZ ;  /* 0x0000003908037824 */ /* 0x000fe200078e02ff */
[----:B------:R-:W-:-:S02]  /*00b0*/  ISETP.NE.AND P2, PT, R0, RZ, PT ;  /* 0x000000ff0000720c */ /* 0x000fc40003f45270 */
[----:B------:R-:W-:Y:S02]  /*00c0*/  LOP3.LUT R2, R2, 0xffff, RZ, 0xc0, !PT ;  /* 0x0000ffff02027812 */ /* 0x000fe400078ec0ff */
[----:B------:R-:W-:Y:S02]  /*00d0*/  IADD3 R6, PT, PT, R3, 0x591, RZ ;  /* 0x0000059103067810 */ /* 0x000fe40007ffe0ff */
[----:B------:R-:W-:Y:S02]  /*00e0*/  SHF.R.U32.HI R2, RZ, 0x8, R2 ;  /* 0x00000008ff027819 */ /* 0x000fe40000011602 */
[----:B------:R-:W-:Y:S02]  /*00f0*/  @P1 IADD3 R9, PT, PT, R0, -0x3, RZ ;  /* 0xfffffffd00091810 */ /* 0x000fe40007ffe0ff */
[----:B------:R-:W-:Y:S02]  /*0100*/  PRMT R2, R2, 0x9910, RZ ;  /* 0x0000991002027816 */ /* 0x000fe400000000ff */
[----:B------:R-:W-:-:S02]  /*0110*/  @!P0 MOV R7, 0x39 ;  /* 0x0000003900078802 */ /* 0x000fc40000000f00 */
[----:B------:R-:W-:Y:S01]  /*0120*/  IADD3 R3, PT, PT, R3, 0x7cb, RZ ;  /* 0x000007cb03037810 */ /* 0x000fe20007ffe0ff */
[----:B------:R-:W-:Y:S01]  /*0130*/  IMAD R2, R2, 0xa, RZ ;  /* 0x0000000a02027824 */ /* 0x000fe200078e02ff */
[----:B------:R-:W-:Y:S01]  /*0140*/  ISETP.GE.U32.AND P1, PT, R0, 0x2, PT ;  /* 0x000000020000780c */ /* 0x000fe20003f26070 */
[----:B------:R-:W-:Y:S01]  /*0150*/  @!P0 IMAD R8, R8, R7, 0xb22 ;  /* 0x00000b2208088424 */ /* 0x000fe200078e0207 */
[----:B------:R-:W-:Y:S02]  /*0160*/  LOP3.LUT R3, R3, 0xffff, RZ, 0xc0, !PT ;  /* 0x0000ffff03037812 */ /* 0x000fe400078ec0ff */
[----:B------:R-:W-:Y:S02]  /*0170*/  LOP3.LUT R2, R2, 0xffff, RZ, 0xc0, !PT ;  /* 0x0000ffff02027812 */ /* 0x000fe400078ec0ff */
[----:B------:R-:W-:Y:S02]  /*0180*/  SHF.R.U32.HI R3, RZ, 0x9, R3 ;  /* 0x00000009ff037819 */ /* 0x000fe40000011603 */
[----:B------:R-:W-:-:S02]  /*0190*/  IADD3 R9, PT, PT, R2, R9, RZ ;  /* 0x0000000902097210 */ /* 0x000fc40007ffe0ff */
[----:B------:R-:W-:Y:S02]  /*01a0*/  LOP3.LUT R2, R6, 0xffff, RZ, 0xc0, !PT ;  /* 0x0000ffff06027812 */ /* 0x000fe400078ec0ff */
[----:B------:R-:W0:Y:S01]  /*01b0*/  LDC.64 R6, c[0x0][0x390] ;  /* 0x0000e400ff067b82 */ /* 0x000e220000000a00 */
[----:B------:R-:W-:Y:S02]  /*01c0*/  IADD3 R11, PT, PT, R0, -0x1, RZ ;  /* 0xffffffff000b7810 */ /* 0x000fe40007ffe0ff */
[----:B------:R-:W-:Y:S02]  /*01d0*/  SHF.R.U32.HI R2, RZ, 0x9, R2 ;  /* 0x00000009ff027819 */ /* 0x000fe40000011602 */
[----:B------:R-:W-:Y:S02]  /*01e0*/  @!P0 LOP3.LUT R14, R8, 0xffff, RZ, 0xc0, !PT ;  /* 0x0000ffff080e8812 */ /* 0x000fe400078ec0ff */
[----:B------:R-:W-:Y:S02]  /*01f0*/  PRMT R10, R2, 0x9910, RZ ;  /* 0x00009910020a7816 */ /* 0x000fe400000000ff */
[----:B------:R-:W-:Y:S01]  /*0200*/  PRMT R12, R3, 0x9910, RZ ;  /* 0x00009910030c7816 */ /* 0x000fe200000000ff */
[----:B-1----:R-:W-:Y:S01]  /*0210*/  IMAD.WIDE.U32 R2, R0, 0x4, R4 ;  /* 0x0000000400027825 */ /* 0x002fe200078e0004 */
[----:B------:R-:W-:-:S02]  /*0220*/  SEL R13, R11, 0x8, P2 ;  /* 0x000000080b0d7807 */ /* 0x000fc40001000000 */
[----:B------:R-:W-:Y:S01]  /*0230*/  @!P0 SHF.R.U32.HI R11, RZ, 0x9, R14 ;  /* 0x00000009ff0b8819 */ /* 0x000fe2000001160e */
[----:B------:R-:W-:Y:S01]  /*0240*/  IMAD R8, R10, 0xa, RZ ;  /* 0x0000000a0a087824 */ /* 0x000fe200078e02ff */
[----:B------:R-:W-:Y:S01]  /*0250*/  IADD3 R17, PT, PT, R0, 0x7, RZ ;  /* 0x0000000700117810 */ /* 0x000fe20007ffe0ff */
[----:B------:R-:W-:Y:S01]  /*0260*/  IMAD R10, R12, 0xa, RZ ;  /* 0x0000000a0c0a7824 */ /* 0x000fe200078e02ff */
[----:B------:R-:W-:Y:S01]  /*0270*/  @!P0 PRMT R12, R11, 0x9910, RZ ;  /* 0x000099100b0c8816 */ /* 0x000fe200000000ff */
[----:B--2---:R-:W2:Y:S01]  /*0280*/  LDG.E.CONSTANT R19, desc[UR8][R2.64+0x2c] ;  /* 0x00002c0802137981 */ /* 0x004ea2000c1e9900 */
[----:B------:R-:W-:Y:S02]  /*0290*/  @P1 IADD3 R17, PT, PT, R0, -0x2, RZ ;  /* 0xfffffffe00111810 */ /* 0x000fe40007ffe0ff */
[----:B------:R-:W-:Y:S01]  /*02a0*/  LOP3.LUT R8, R8, 0xffff, RZ, 0xc0, !PT ;  /* 0x0000ffff08087812 */ /* 0x000fe200078ec0ff */
[----:B------:R-:W-:Y:S01]  /*02b0*/  @!P0 IMAD R12, R12, 0xa, RZ ;  /* 0x0000000a0c0c8824 */ /* 0x000fe200078e02ff */
[----:B------:R-:W-:Y:S01]  /*02c0*/  LOP3.LUT R10, R10, 0xffff, RZ, 0xc0, !PT ;  /* 0x0000ffff0a0a7812 */ /* 0x000fe200078ec0ff */
[----:B------:R-:W3:Y:S01]  /*02d0*/  LDG.E.CONSTANT R23, desc[UR8][R2.64+0x84] ;  /* 0x0000840802177981 */ /* 0x000ee2000c1e9900 */
[----:B------:R-:W-:-:S02]  /*02e0*/  SEL R15, RZ, 0x4, !P0 ;  /* 0x00000004ff0f7807 */ /* 0x000fc40004000000 */
[----:B------:R-:W-:Y:S01]  /*02f0*/  IADD3 R11, PT, PT, R8, R17, RZ ;  /* 0x00000011080b7210 */ /* 0x000fe20007ffe0ff */
[--C-:B------:R-:W-:Y:S01]  /*0300*/  IMAD.WIDE.U32 R8, R9, 0x4, R4.reuse ;  /* 0x0000000409087825 */ /* 0x100fe200078e0004 */
[----:B------:R-:W-:Y:S01]  /*0310*/  IADD3 R13, PT, PT, R10, R13, RZ ;  /* 0x0000000d0a0d7210 */ /* 0x000fe20007ffe0ff */
[----:B------:R-:W4:Y:S01]  /*0320*/  LDG.E.CONSTANT R17, desc[UR8][R2.64] ;  /* 0x0000000802117981 */ /* 0x000f22000c1e9900 */
[----:B------:R-:W-:Y:S01]  /*0330*/  @!P0 LOP3.LUT R21, R12, 0xffff, RZ, 0xc0, !PT ;  /* 0x0000ffff0c158812 */ /* 0x000fe200078ec0ff */
[--C-:B------:R-:W-:Y:S01]  /*0340*/  IMAD.WIDE.U32 R10, R11, 0x4, R4.reuse ;  /* 0x000000040b0a7825 */ /* 0x100fe200078e0004 */
[----:B------:R-:W-:Y:S01]  /*0350*/  IADD3 R14, P1, PT, R2, R15, RZ ;  /* 0x0000000f020e7210 */ /* 0x000fe20007f3e0ff */
[----:B------:R-:W5:Y:S02]  /*0360*/  LDG.E.CONSTANT R9, desc[UR8][R8.64] ;  /* 0x0000000808097981 */ /* 0x000f64000c1e9900 */
[----:B------:R-:W-:Y:S01]  /*0370*/  IMAD.WIDE.U32 R4, R13, 0x4, R4 ;  /* 0x000000040d047825 */ /* 0x000fe200078e0004 */
[----:B------:R-:W-:Y:S01]  /*0380*/  IADD3.X R15, PT, PT, RZ, R3, RZ, P1, !PT ;  /* 0x00000003ff0f7210 */ /* 0x000fe20000ffe4ff */
[----:B------:R-:W5:Y:S02]  /*0390*/  LDG.E.CONSTANT R11, desc[UR8][R10.64] ;  /* 0x000000080a0b7981 */ /* 0x000f64000c1e9900 */
[----:B0-----:R-:W-:-:S02]  /*03a0*/  IMAD.WIDE.U32 R12, R0, 0x4, R6 ;  /* 0x00000004000c7825 */ /* 0x001fc400078e0006 */
[----:B------:R-:W5:Y:S02]  /*03b0*/  LDG.E.CONSTANT R5, desc[UR8][R4.64] ;  /* 0x0000000804057981 */ /* 0x000f64000c1e9900 */
[----:B------:R-:W-:Y:S02]  /*03c0*/  @!P0 IMAD.WIDE.U32 R6, R21, 0x4, R2 ;  /* 0x0000000415068825 */ /* 0x000fe400078e0002 */
[----:B------:R-:W5:Y:S04]  /*03d0*/  LDG.E.CONSTANT R15, desc[UR8][R14.64+0x14] ;  /* 0x000014080e0f7981 */ /* 0x000f68000c1e9900 */
[----:B------:R-:W5:Y:S04]  /*03e0*/  LDG.E.CONSTANT R21, desc[UR8][R2.64+0x58] ;  /* 0x0000580802157981 */ /* 0x000f68000c1e9900 */
[----:B------:R-:W5:Y:S04]  /*03f0*/  LDG.E.CONSTANT R25, desc[UR8][R2.64+0xb0] ;  /* 0x0000b00802197981 */ /* 0x000f68000c1e9900 */
[----:B------:R0:W5:Y:S04]  /*0400*/  LDG.E.CONSTANT R27, desc[UR8][R2.64+0xc8] ;  /* 0x0000c808021b7981 */ /* 0x000168000c1e9900 */
[----:B------:R-:W5:Y:S04]  /*0410*/  @!P0 LDG.E.CONSTANT R7, desc[UR8][R6.64+0x14] ;  /* 0x0000140806078981 */ /* 0x000f68000c1e9900 */
[----:B------:R-:W5:Y:S04]  /*0420*/  LDG.E.CONSTANT R29, desc[UR8][R12.64] ;  /* 0x000000080c1d7981 */ /* 0x000f68000c1e9900 */
[----:B------:R-:W5:Y:S04]  /*0430*/  LDG.E.CONSTANT R31, desc[UR8][R12.64+0x14] ;  /* 0x000014080c1f7981 */ /* 0x000f68000c1e9900 */
[----:B------:R-:W5:Y:S04]  /*0440*/  LDG.E.CONSTANT R37, desc[UR8][R12.64+0x28] ;  /* 0x000028080c257981 */ /* 0x000f68000c1e9900 */
[----:B------:R-:W5:Y:S04]  /*0450*/  LDG.E.CONSTANT R39, desc[UR8][R12.64+0x3c] ;  /* 0x00003c080c277981 */ /* 0x000f68000c1e9900 */
[----:B------:R-:W5:Y:S04]  /*0460*/  LDG.E.CONSTANT R41, desc[UR8][R12.64+0x50] ;  /* 0x000050080c297981 */ /* 0x000f68000c1e9900 */
[----:B------:R-:W5:Y:S04]  /*0470*/  LDG.E.CONSTANT R43, desc[UR8][R12.64+0x64] ;  /* 0x000064080c2b7981 */ /* 0x000f68000c1e9900 */
[----:B------:R-:W5:Y:S04]  /*0480*/  LDG.E.CONSTANT R45, desc[UR8][R12.64+0x78] ;  /* 0x000078080c2d7981 */ /* 0x000f68000c1e9900 */
[----:B------:R-:W5:Y:S04]  /*0490*/  LDG.E.CONSTANT R47, desc[UR8][R12.64+0x8c] ;  /* 0x00008c080c2f7981 */ /* 0x000f68000c1e9900 */
[----:B------:R-:W5:Y:S01]  /*04a0*/  LDG.E.CONSTANT R49, desc[UR8][R12.64+0xa0] ;  /* 0x0000a0080c317981 */ /* 0x000f62000c1e9900 */
[----:B------:R-:W1:Y:S01]  /*04b0*/  S2UR UR6, SR_CgaCtaId ;  /* 0x00000000000679c3 */ /* 0x000e620000008800 */
[----:B------:R-:W-:-:S02]  /*04c0*/  UMOV UR4, 0x400 ;  /* 0x0000040000047882 */ /* 0x000fc40000000000 */
[----:B------:R-:W-:Y:S01]  /*04d0*/  UIADD3 UR5, UPT, UPT, UR4, 0xd8, URZ ;  /* 0x000000d804057890 */ /* 0x000fe2000fffe0ff */
[----:B------:R-:W-:Y:S01]  /*04e0*/  SHF.L.U32 R46, R0, 0x2, RZ ;  /* 0x00000002002e7819 */ /* 0x000fe200000006ff */
[----:B-1----:R-:W-:Y:S02]  /*04f0*/  ULEA UR4, UR6, UR4, 0x18 ;  /* 0x0000000406047291 */ /* 0x002fe4000f8ec0ff */
[----:B------:R-:W-:-:S06]  /*0500*/  ULEA UR5, UR6, UR5, 0x18 ;  /* 0x0000000506057291 */ /* 0x000fcc000f8ec0ff */
[----:B0-----:R-:W-:-:S04]  /*0510*/  IADD3 R3, PT, PT, R46, UR5, RZ ;  /* 0x000000052e037c10 */ /* 0x001fc8000fffe0ff */
[----:B------:R-:W-:Y:S01]  /*0520*/  LEA R36, R0, R3, 0x5 ;  /* 0x0000000300247211 */ /* 0x000fe200078e28ff */
[----:B--2---:R-:W-:Y:S04]  /*0530*/  STS [R46+UR4+0x28], R19 ;  /* 0x000028132e007988 */ /* 0x004fe80008000804 */
[----:B---3--:R-:W-:Y:S04]  /*0540*/  STS [R46+UR4+0x78], R23 ;  /* 0x000078172e007988 */ /* 0x008fe80008000804 */
[----:B----4-:R-:W-:Y:S04]  /*0550*/  STS [R46+UR4], R17 ;  /* 0x000000112e007988 */ /* 0x010fe80008000804 */
[----:B-----5:R-:W-:Y:S04]  /*0560*/  STS [R46+UR4+0x3c], R9 ;  /* 0x00003c092e007988 */ /* 0x020fe80008000804 */
[----:B------:R-:W-:Y:S04]  /*0570*/  STS [R46+UR4+0x64], R11 ;  /* 0x0000640b2e007988 */ /* 0x000fe80008000804 */
[----:B------:R-:W-:Y:S04]  /*0580*/  STS [R46+UR4+0x8c], R5 ;  /* 0x00008c052e007988 */ /* 0x000fe80008000804 */
[----:B------:R-:W-:Y:S04]  /*0590*/  STS [R46+UR4+0x14], R15 ;  /* 0x0000140f2e007988 */ /* 0x000fe80008000804 */
[----:B------:R-:W-:Y:S04]  /*05a0*/  STS [R46+UR4+0x50], R21 ;  /* 0x000050152e007988 */ /* 0x000fe80008000804 */
[----:B------:R-:W-:Y:S04]  /*05b0*/  STS [R46+UR4+0xa0], R25 ;  /* 0x0000a0192e007988 */ /* 0x000fe80008000804 */
[----:B------:R-:W-:Y:S04]  /*05c0*/  STS [R46+UR4+0xb4], R27 ;  /* 0x0000b41b2e007988 */ /* 0x000fe80008000804 */
[----:B------:R-:W-:Y:S04]  /*05d0*/  @!P0 STS [R46+UR4+0xc8], R7 ;  /* 0x0000c8072e008988 */ /* 0x000fe80008000804 */
[----:B------:R-:W-:Y:S04]  /*05e0*/  STS [R46+UR5], R29 ;  /* 0x0000001d2e007988 */ /* 0x000fe80008000805 */
[----:B------:R-:W-:Y:S04]  /*05f0*/  STS [R46+UR5+0x14], R31 ;  /* 0x0000141f2e007988 */ /* 0x000fe80008000805 */
[----:B------:R-:W-:Y:S04]  /*0600*/  STS [R46+UR5+0x28], R37 ;  /* 0x000028252e007988 */ /* 0x000fe80008000805 */
[----:B------:R-:W-:Y:S04]  /*0610*/  STS [R46+UR5+0x3c], R39 ;  /* 0x00003c272e007988 */ /* 0x000fe80008000805 */
[----:B------:R-:W-:Y:S04]  /*0620*/  STS [R46+UR5+0x50], R41 ;  /* 0x000050292e007988 */ /* 0x000fe80008000805 */
[----:B------:R-:W-:Y:S04]  /*0630*/  STS [R46+UR5+0x64], R43 ;  /* 0x0000642b2e007988 */ /* 0x000fe80008000805 */
[----:B------:R-:W-:Y:S04]  /*0640*/  STS [R46+UR5+0x78], R45 ;  /* 0x0000782d2e007988 */ /* 0x000fe80008000805 */
[----:B------:R-:W-:Y:S04]  /*0650*/  STS [R46+UR5+0x8c], R47 ;  /* 0x00008c2f2e007988 */ /* 0x000fe80008000805 */
[----:B------:R0:W-:Y:S01]  /*0660*/  STS [R46+UR5+0xa0], R49 ;  /* 0x0000a0312e007988 */ /* 0x0001e20008000805 */
[----:B------:R-:W-:Y:S08]  /*0670*/  BAR.SYNC.DEFER_BLOCKING 0x0 ;  /* 0x0000000000007b1d */ /* 0x000ff00000010000 */
[----:B0-----:R-:W0:Y:S01]  /*0680*/  LDC.64 R48, c[0x0][0x380] ;  /* 0x0000e000ff307b82 */ /* 0x001e220000000a00 */
[----:B------:R-:W-:Y:S04]  /*0690*/  LDS R0, [R36] ;  /* 0x0000000024007984 */ /* 0x000fe80000000800 */
[----:B------:R-:W1:Y:S04]  /*06a0*/  LDS.128 R4, [UR4] ;  /* 0x00000004ff047984 */ /* 0x000e680008000c00 */
[----:B------:R-:W2:Y:S04]  /*06b0*/  LDS R2, [R36+0x4] ;  /* 0x0000040024027984 */ /* 0x000ea80000000800 */
[----:B------:R-:W3:Y:S04]  /*06c0*/  LDS.128 R32, [UR4+0x10] ;  /* 0x00001004ff207984 */ /* 0x000ee80008000c00 */
[----:B------:R-:W4:Y:S04]  /*06d0*/  LDS R3, [R36+0x8] ;  /* 0x0000080024037984 */ /* 0x000f280000000800 */
[----:B------:R-:W-:Y:S04]  /*06e0*/  LDS R8, [R36+0xc] ;  /* 0x00000c0024087984 */ /* 0x000fe80000000800 */
[----:B------:R-:W5:Y:S04]  /*06f0*/  LDS.128 R12, [UR4+0x20] ;  /* 0x00002004ff0c7984 */ /* 0x000f680008000c00 */
[----:B------:R-:W0:Y:S04]  /*0700*/  LDS.128 R28, [UR4+0x30] ;  /* 0x00003004ff1c7984 */ /* 0x000e280008000c00 */
[----:B------:R-:W0:Y:S04]  /*0710*/  LDS R9, [R36+0x10] ;  /* 0x0000100024097984 */ /* 0x000e280000000800 */
[----:B------:R-:W0:Y:S04]  /*0720*/  LDS.128 R24, [UR4+0x40] ;  /* 0x00004004ff187984 */ /* 0x000e280008000c00 */
[----:B------:R-:W0:Y:S04]  /*0730*/  LDS R10, [R36+0x14] ;  /* 0x00001400240a7984 */ /* 0x000e280000000800 */
[----:B------:R-:W0:Y:S04]  /*0740*/  LDS R11, [R36+0x18] ;  /* 0x00001800240b7984 */ /* 0x000e280000000800 */
[----:B------:R-:W0:Y:S01]  /*0750*/  LDS R44, [R36+0x1c] ;  /* 0x00001c00242c7984 */ /* 0x000e220000000800 */
[----:B-1----:R-:W-:-:S03]  /*0760*/  FFMA R37, R4, R0, RZ ;  /* 0x0000000004257223 */ /* 0x002fc600000000ff */
[----:B------:R-:W1:Y:S01]  /*0770*/  LDS.128 R16, [UR4+0x50] ;  /* 0x00005004ff107984 */ /* 0x000e620008000c00 */
[----:B--2---:R-:W-:-:S03]  /*0780*/  FFMA R42, R2, R5, R37 ;  /* 0x00000005022a7223 */ /* 0x004fc60000000025 */
[----:B------:R-:W2:Y:S01]  /*0790*/  LDS R45, [R36+0x20] ;  /* 0x00002000242d7984 */ /* 0x000ea20000000800 */
[C---:B---3--:R-:W-:Y:S01]  /*07a0*/  FFMA R4, R0.reuse, R32, RZ ;  /* 0x0000002000047223 */ /* 0x048fe200000000ff */
[-C--:B------:R-:W-:Y:S01]  /*07b0*/  FFMA R38, R0, R6.reuse, RZ ;  /* 0x0000000600267223 */ /* 0x080fe200000000ff */
[C---:B----4-:R-:W-:Y:S01]  /*07c0*/  FFMA R37, R3.reuse, R6, R42 ;  /* 0x0000000603257223 */ /* 0x050fe2000000002a */
[----:B------:R-:W3:Y:S01]  /*07d0*/  LDS.128 R20, [UR4+0x60] ;  /* 0x00006004ff147984 */ /* 0x000ee20008000c00 */
[----:B------:R-:W-:Y:S01]  /*07e0*/  FFMA R33, R2, R33, R4 ;  /* 0x0000002102217223 */ /* 0x000fe20000000004 */
[-C--:B------:R-:W-:Y:S01]  /*07f0*/  FFMA R40, R0, R34.reuse, RZ ;  /* 0x0000002200287223 */ /* 0x080fe200000000ff */
[----:B------:R-:W-:Y:S01]  /*0800*/  FFMA R41, R2, R7, R38 ;  /* 0x0000000702297223 */ /* 0x000fe20000000026 */
[----:B-----5:R-:W-:Y:S01]  /*0810*/  FFMA R42, R8, R13, R37 ;  /* 0x0000000d082a7223 */ /* 0x020fe20000000025 */
[----:B------:R-:W-:Y:S01]  /*0820*/  FFMA R34, R3, R34, R33 ;  /* 0x0000002203227223 */ /* 0x000fe20000000021 */
[----:B------:R-:W4:Y:S01]  /*0830*/  LDS.128 R4, [UR4+0x70] ;  /* 0x00007004ff047984 */ /* 0x000f220008000c00 */
[----:B------:R-:W-:-:S03]  /*0840*/  FFMA R40, R2, R35, R40 ;  /* 0x0000002302287223 */ /* 0x000fc60000000028 */
[----:B------:R-:W5:Y:S01]  /*0850*/  LDS.128 R36, [UR4+0x80] ;  /* 0x00008004ff247984 */ /* 0x000f620008000c00 */
[----:B0-----:R-:W-:Y:S01]  /*0860*/  FFMA R13, R8, R29, R34 ;  /* 0x0000001d080d7223 */ /* 0x001fe20000000022 */
[----:B------:R-:W-:Y:S01]  /*0870*/  FFMA R12, R3, R12, R40 ;  /* 0x0000000c030c7223 */ /* 0x000fe20000000028 */
[----:B------:R-:W-:Y:S02]  /*0880*/  FFMA R41, R32, R3, R41 ;  /* 0x0000000320297223 */ /* 0x000fe40000000029 */
[C---:B------:R-:W-:Y:S01]  /*0890*/  FFMA R30, R9.reuse, R30, R13 ;  /* 0x0000001e091e7223 */ /* 0x040fe2000000000d */
[C---:B------:R-:W-:Y:S01]  /*08a0*/  FFMA R13, R8.reuse, R31, R12 ;  /* 0x0000001f080d7223 */ /* 0x040fe2000000000c */
[C---:B------:R-:W-:Y:S01]  /*08b0*/  FFMA R47, R9.reuse, R14, R42 ;  /* 0x0000000e092f7223 */ /* 0x040fe2000000002a */
[-C--:B------:R-:W-:Y:S01]  /*08c0*/  FFMA R14, R8, R15.reuse, R41 ;  /* 0x0000000f080e7223 */ /* 0x080fe20000000029 */
[----:B------:R-:W0:Y:S01]  /*08d0*/  LDS.128 R32, [UR4+0x90] ;  /* 0x00009004ff207984 */ /* 0x000e220008000c00 */
[----:B------:R-:W-:Y:S01]  /*08e0*/  FFMA R24, R9, R24, R13 ;  /* 0x0000001809187223 */ /* 0x000fe2000000000d */
[----:B------:R-:W-:-:S02]  /*08f0*/  FFMA R12, R10, R15, R47 ;  /* 0x0000000f0a0c7223 */ /* 0x000fc4000000002f */
[----:B------:R-:W0:Y:S01]  /*0900*/  LDS.128 R40, [UR4+0xa0] ;  /* 0x0000a004ff287984 */ /* 0x000e220008000c00 */
[----:B------:R-:W-:Y:S01]  /*0910*/  FFMA R14, R9, R28, R14 ;  /* 0x0000001c090e7223 */ /* 0x000fe2000000000e */
[----:B------:R-:W-:Y:S01]  /*0920*/  FFMA R28, R10, R25, R24 ;  /* 0x000000190a1c7223 */ /* 0x000fe20000000018 */
[----:B------:R-:W-:Y:S02]  /*0930*/  FFMA R25, R11, R26, R12 ;  /* 0x0000001a0b197223 */ /* 0x000fe4000000000c */
[----:B------:R-:W-:Y:S02]  /*0940*/  FFMA R29, R29, R10, R14 ;  /* 0x0000000a1d1d7223 */ /* 0x000fe4000000000e */
[----:B------:R-:W0:Y:S01]  /*0950*/  LDS.128 R12, [UR4+0xb0] ;  /* 0x0000b004ff0c7984 */ /* 0x000e220008000c00 */
[----:B------:R-:W-:Y:S01]  /*0960*/  FFMA R52, R44, R27, R25 ;  /* 0x0000001b2c347223 */ /* 0x000fe20000000019 */
[-C--:B-1----:R-:W-:Y:S02]  /*0970*/  FFMA R50, R11, R16.reuse, R29 ;  /* 0x000000100b327223 */ /* 0x082fe4000000001d */
[----:B------:R-:W1:Y:S01]  /*0980*/  LDS.128 R24, [UR4+0xc0] ;  /* 0x0000c004ff187984 */ /* 0x000e620008000c00 */
[----:B------:R-:W-:Y:S01]  /*0990*/  FFMA R31, R10, R31, R30 ;  /* 0x0000001f0a1f7223 */ /* 0x000fe2000000001e */
[----:B------:R-:W-:Y:S01]  /*09a0*/  FFMA R29, R44, R17, R50 ;  /* 0x000000112c1d7223 */ /* 0x000fe20000000032 */
[----:B--2---:R-:W-:-:S02]  /*09b0*/  FFMA R47, R45, R16, R52 ;  /* 0x000000102d2f7223 */ /* 0x004fc40000000034 */
[----:B------:R-:W2:Y:S01]  /*09c0*/  LDS.64 R16, [UR4+0xd0] ;  /* 0x0000d004ff107984 */ /* 0x000ea20008000a00 */
[----:B------:R-:W-:-:S04]  /*09d0*/  FFMA R30, R11, R18, R31 ;  /* 0x000000120b1e7223 */ /* 0x000fc8000000001f */
[----:B------:R-:W-:Y:S01]  /*09e0*/  FFMA R30, R44, R19, R30 ;  /* 0x000000132c1e7223 */ /* 0x000fe2000000001e */
[----:B---3--:R-:W-:Y:S01]  /*09f0*/  FFMA R19, R11, R20, R28 ;  /* 0x000000140b137223 */ /* 0x008fe2000000001c */
[----:B------:R-:W-:Y:S01]  /*0a00*/  FFMA R53, R18, R45, R29 ;  /* 0x0000002d12357223 */ /* 0x000fe2000000001d */
[C---:B------:R-:W-:Y:S01]  /*0a10*/  FFMA R23, R0.reuse, R23, RZ ;  /* 0x0000001700177223 */ /* 0x040fe200000000ff */
[----:B----4-:R-:W-:Y:S01]  /*0a20*/  FFMA R29, R0, R5, RZ ;  /* 0x00000005001d7223 */ /* 0x010fe200000000ff */
[----:B------:R-:W-:Y:S01]  /*0a30*/  FFMA R19, R44, R21, R19 ;  /* 0x000000152c137223 */ /* 0x000fe20000000013 */
[C---:B------:R-:W-:Y:S01]  /*0a40*/  FFMA R21, R0.reuse, R7, RZ ;  /* 0x0000000700157223 */ /* 0x040fe200000000ff */
[----:B-----5:R-:W-:Y:S01]  /*0a50*/  FFMA R31, R0, R37, RZ ;  /* 0x00000025001f7223 */ /* 0x020fe200000000ff */
[C---:B------:R-:W-:Y:S01]  /*0a60*/  FFMA R4, R2.reuse, R4, R23 ;  /* 0x0000000402047223 */ /* 0x040fe20000000017 */
[C---:B------:R-:W-:Y:S01]  /*0a70*/  FFMA R6, R2.reuse, R6, R29 ;  /* 0x0000000602067223 */ /* 0x040fe2000000001d */
[C---:B------:R-:W-:Y:S01]  /*0a80*/  FFMA R36, R2.reuse, R36, R21 ;  /* 0x0000002402247223 */ /* 0x040fe20000000015 */
[----:B------:R-:W-:Y:S01]  /*0a90*/  FFMA R38, R2, R38, R31 ;  /* 0x0000002602267223 */ /* 0x000fe2000000001f */
[----:B------:R-:W-:Y:S01]  /*0aa0*/  FFMA R5, R3, R5, R4 ;  /* 0x0000000503057223 */ /* 0x000fe20000000004 */
[-C--:B------:R-:W-:Y:S01]  /*0ab0*/  FFMA R7, R7, R3.reuse, R6 ;  /* 0x0000000307077223 */ /* 0x080fe20000000006 */
[----:B------:R-:W-:Y:S01]  /*0ac0*/  FFMA R37, R37, R3, R36 ;  /* 0x0000000325257223 */ /* 0x000fe20000000024 */
[----:B------:R-:W-:Y:S01]  /*0ad0*/  FFMA R39, R3, R39, R38 ;  /* 0x0000002703277223 */ /* 0x000fe20000000026 */
[C---:B0-----:R-:W-:Y:S01]  /*0ae0*/  FFMA R32, R8.reuse, R32, R5 ;  /* 0x0000002008207223 */ /* 0x041fe20000000005 */
[C---:B------:R-:W-:Y:S01]  /*0af0*/  FFMA R2, R8.reuse, R34, R7 ;  /* 0x0000002208027223 */ /* 0x040fe20000000007 */
[C---:B------:R-:W-:Y:S01]  /*0b00*/  FFMA R0, R8.reuse, R40, R37 ;  /* 0x0000002808007223 */ /* 0x040fe20000000025 */
[----:B------:R-:W-:Y:S01]  /*0b10*/  FFMA R8, R8, R42, R39 ;  /* 0x0000002a08087223 */ /* 0x000fe20000000027 */
[C---:B------:R-:W-:Y:S01]  /*0b20*/  FFMA R33, R9.reuse, R33, R32 ;  /* 0x0000002109217223 */ /* 0x040fe20000000020 */
[C---:B------:R-:W-:Y:S01]  /*0b30*/  FFMA R35, R9.reuse, R35, R2 ;  /* 0x0000002309237223 */ /* 0x040fe20000000002 */
[C---:B------:R-:W-:Y:S01]  /*0b40*/  FFMA R41, R9.reuse, R41, R0 ;  /* 0x0000002909297223 */ /* 0x040fe20000000000 */
[----:B------:R-:W-:Y:S01]  /*0b50*/  FFMA R43, R9, R43, R8 ;  /* 0x0000002b092b7223 */ /* 0x000fe20000000008 */
[----:B------:R-:W-:Y:S01]  /*0b60*/  FFMA R34, R10, R34, R33 ;  /* 0x000000220a227223 */ /* 0x000fe20000000021 */
[----:B------:R-:W-:Y:S01]  /*0b70*/  FFMA R40, R40, R10, R35 ;  /* 0x0000000a28287223 */ /* 0x000fe20000000023 */
[C---:B------:R-:W-:Y:S01]  /*0b80*/  FFMA R42, R10.reuse, R42, R41 ;  /* 0x0000002a0a2a7223 */ /* 0x040fe20000000029 */
[----:B------:R-:W-:Y:S01]  /*0b90*/  FFMA R12, R10, R12, R43 ;  /* 0x0000000c0a0c7223 */ /* 0x000fe2000000002b */
[C---:B------:R-:W-:Y:S01]  /*0ba0*/  FFMA R13, R11.reuse, R13, R34 ;  /* 0x0000000d0b0d7223 */ /* 0x040fe20000000022 */
[C---:B------:R-:W-:Y:S01]  /*0bb0*/  FFMA R5, R11.reuse, R15, R40 ;  /* 0x0000000f0b057223 */ /* 0x040fe20000000028 */
[C---:B-1----:R-:W-:Y:S01]  /*0bc0*/  FFMA R3, R11.reuse, R25, R42 ;  /* 0x000000190b037223 */ /* 0x042fe2000000002a */
[----:B------:R-:W-:Y:S01]  /*0bd0*/  FFMA R11, R11, R27, R12 ;  /* 0x0000001b0b0b7223 */ /* 0x000fe2000000000c */
[C---:B------:R-:W-:Y:S01]  /*0be0*/  FFMA R14, R44.reuse, R14, R13 ;  /* 0x0000000e2c0e7223 */ /* 0x040fe2000000000d */
[C---:B------:R-:W-:Y:S01]  /*0bf0*/  FFMA R24, R44.reuse, R24, R5 ;  /* 0x000000182c187223 */ /* 0x040fe20000000005 */
[C---:B------:R-:W-:Y:S01]  /*0c00*/  FFMA R26, R44.reuse, R26, R3 ;  /* 0x0000001a2c1a7223 */ /* 0x040fe20000000003 */
[----:B--2---:R-:W-:Y:S01]  /*0c10*/  FFMA R16, R44, R16, R11 ;  /* 0x000000102c107223 */ /* 0x004fe2000000000b */
[----:B------:R-:W-:-:S04]  /*0c20*/  IMAD.WIDE.U32 R48, R46, 0x4, R48 ;  /* 0x000000042e307825 */ /* 0x000fc800078e0030 */
[C---:B------:R-:W-:Y:S01]  /*0c30*/  FFMA R51, R45.reuse, R20, R30 ;  /* 0x000000142d337223 */ /* 0x040fe2000000001e */
[C---:B------:R-:W-:Y:S01]  /*0c40*/  FFMA R19, R45.reuse, R22, R19 ;  /* 0x000000162d137223 */ /* 0x040fe20000000013 */
[C---:B------:R-:W-:Y:S01]  /*0c50*/  FFMA R15, R45.reuse, R15, R14 ;  /* 0x0000000f2d0f7223 */ /* 0x040fe2000000000e */
[----:B------:R-:W-:Y:S01]  /*0c60*/  FFMA R27, R45, R27, R26 ;  /* 0x0000001b2d1b7223 */ /* 0x000fe2000000001a */
[----:B------:R-:W-:Y:S01]  /*0c70*/  FFMA R25, R25, R45, R24 ;  /* 0x0000002d19197223 */ /* 0x000fe20000000018 */
[----:B------:R-:W-:Y:S01]  /*0c80*/  FFMA R17, R45, R17, R16 ;  /* 0x000000112d117223 */ /* 0x000fe20000000010 */
[----:B------:R-:W-:Y:S04]  /*0c90*/  STG.E desc[UR8][R48.64], R47 ;  /* 0x0000002f30007986 */ /* 0x000fe8000c101908 */
[----:B------:R-:W-:Y:S04]  /*0ca0*/  STG.E desc[UR8][R48.64+0x4], R53 ;  /* 0x0000043530007986 */ /* 0x000fe8000c101908 */
[----:B------:R-:W-:Y:S04]  /*0cb0*/  STG.E desc[UR8][R48.64+0x8], R51 ;  /* 0x0000083330007986 */ /* 0x000fe8000c101908 */
[----:B------:R-:W-:Y:S04]  /*0cc0*/  STG.E desc[UR8][R48.64+0xc], R19 ;  /* 0x00000c1330007986 */ /* 0x000fe8000c101908 */
[----:B------:R-:W-:Y:S04]  /*0cd0*/  STG.E desc[UR8][R48.64+0x50], R15 ;  /* 0x0000500f30007986 */ /* 0x000fe8000c101908 */
[----:B------:R-:W-:Y:S04]  /*0ce0*/  STG.E desc[UR8][R48.64+0x58], R27 ;  /* 0x0000581b30007986 */ /* 0x000fe8000c101908 */
[----:B------:R-:W-:Y:S04]  /*0cf0*/  STG.E desc[UR8][R48.64+0x54], R25 ;  /* 0x0000541930007986 */ /* 0x000fe8000c101908 */
[----:B------:R-:W-:Y:S01]  /*0d00*/  STG.E desc[UR8][R48.64+0x5c], R17 ;  /* 0x00005c1130007986 */ /* 0x000fe2000c101908 */
[----:B------:R-:W-:Y:S05]  /*0d10*/  EXIT ;  /* 0x000000000000794d */ /* 0x000fea0003800000 */
.L_x_0:
[----:B------:R-:W-:-:S00]  /*0d20*/  BRA `(.L_x_0) ;  /* 0xfffffffc00fc7947 */ /* 0x000fc0000383ffff */
[----:B------:R-:W-:-:S00]  /*0d30*/  NOP ;  /* 0x0000000000007918 */ /* 0x000fc00000000000 */
        /* <DEDUP_REMOVED lines=12> */
.L_x_1:


//--------------------- .nv.shared.default_function_kernel --------------------------
	.section	.nv.shared.default_function_kernel,"aw",@nobits
	.sectionflags	@""
	.align	4
.nv.shared.default_function_kernel:
	.zero		1420


//--------------------- .nv.shared.reserved.0     --------------------------
	.section	.nv.shared.reserved.0,"aw",@nobits
	.weak		__nv_reservedSMEM_offset_0_alias
	.size		__nv_reservedSMEM_offset_0_alias, 0, 64
	.other		__nv_reservedSMEM_offset_0_alias,@"STO_CUDA_RESERVED_SHARED STV_DEFAULT"
__nv_reservedSMEM_offset_0_alias:
	.zero		0
	.zero		64


//--------------------- .nv.constant0.default_function_kernel --------------------------
	.section	.nv.constant0.default_function_kernel,"a",@progbits
	.sectionflags	@""
	.align	4
.nv.constant0.default_function_kernel:
	.zero		920


//--------------------- SYMBOLS --------------------------

	.type		.nv.reservedSmem.offset0,@object
	.size		.nv.reservedSmem.offset0,0x4
	.type		.nv.reservedSmem.cap,@object
	.size		.nv.reservedSmem.cap,0x4
